//
// Generated by NVIDIA NVVM Compiler
//
// Compiler Build ID: CL-36424714
// Cuda compilation tools, release 13.0, V13.0.88
// Based on NVVM 20.0.0
//

.version 9.0
.target sm_100
.address_size 64

	// .globl	_Z16histogram_kernelPjS_jj

.visible .entry _Z16histogram_kernelPjS_jj(
	.param .u64 .ptr .align 1 _Z16histogram_kernelPjS_jj_param_0,
	.param .u64 .ptr .align 1 _Z16histogram_kernelPjS_jj_param_1,
	.param .u32 _Z16histogram_kernelPjS_jj_param_2,
	.param .u32 _Z16histogram_kernelPjS_jj_param_3
)
{
	.reg .pred 	%p<2>;
	.reg .b32 	%r<8>;
	.reg .b64 	%rd<9>;

	ld.param.u64 	%rd1, [_Z16histogram_kernelPjS_jj_param_0];
	ld.param.u64 	%rd2, [_Z16histogram_kernelPjS_jj_param_1];
	ld.param.u32 	%r2, [_Z16histogram_kernelPjS_jj_param_2];
	mov.u32 	%r3, %tid.x;
	mov.u32 	%r4, %ntid.x;
	mov.u32 	%r5, %ctaid.x;
	mad.lo.s32 	%r1, %r4, %r5, %r3;
	setp.ge.u32 	%p1, %r1, %r2;
	@%p1 bra 	$L__BB0_2;
	cvta.to.global.u64 	%rd3, %rd1;
	cvta.to.global.u64 	%rd4, %rd2;
	mul.wide.s32 	%rd5, %r1, 4;
	add.s64 	%rd6, %rd3, %rd5;
	ld.global.u32 	%r6, [%rd6];
	mul.wide.u32 	%rd7, %r6, 4;
	add.s64 	%rd8, %rd4, %rd7;
	atom.global.add.u32 	%r7, [%rd8], 1;
	bar.sync 	0;
$L__BB0_2:
	ret;

}
	// .globl	_Z14convert_kernelPjj
.visible .entry _Z14convert_kernelPjj(
	.param .u64 .ptr .align 1 _Z14convert_kernelPjj_param_0,
	.param .u32 _Z14convert_kernelPjj_param_1
)
{
	.reg .pred 	%p<3>;
	.reg .b32 	%r<8>;
	.reg .b64 	%rd<5>;

	ld.param.u64 	%rd2, [_Z14convert_kernelPjj_param_0];
	ld.param.u32 	%r2, [_Z14convert_kernelPjj_param_1];
	mov.u32 	%r3, %tid.x;
	mov.u32 	%r4, %ntid.x;
	mov.u32 	%r5, %ctaid.x;
	mad.lo.s32 	%r1, %r4, %r5, %r3;
	setp.ge.u32 	%p1, %r1, %r2;
	@%p1 bra 	$L__BB1_3;
	cvta.to.global.u64 	%rd3, %rd2;
	mul.wide.s32 	%rd4, %r1, 4;
	add.s64 	%rd1, %rd3, %rd4;
	ld.global.u32 	%r6, [%rd1];
	setp.lt.u32 	%p2, %r6, 128;
	@%p2 bra 	$L__BB1_3;
	mov.b32 	%r7, 127;
	st.global.u32 	[%rd1], %r7;
$L__BB1_3:
	bar.sync 	0;
	ret;

}


// ===== COMPILED SASS (sm_100) =====

	.target	sm_100

	.elftype	@"ET_EXEC"


//--------------------- .note.nv.tkinfo           --------------------------
	.section	.note.nv.tkinfo,"",@"SHT_NOTE"
	.sectionflags	@"SHF_NOTE_NV_TKINFO"
	.tkinfo
        /*0018*/ 	.word	0x00000002
        /*0030*/ 	.string	""
        /*0030*/ 	.string	"ptxas"
        /*0030*/ 	.string	"Cuda compilation tools, release 13.0, V13.0.88"
        /*0030*/ 	.string	"Build cuda_13.0.r13.0/compiler.36424714_0"
        /*0030*/ 	.string	"-arch sm_100 -m 64 "



//--------------------- .note.nv.cuinfo           --------------------------
	.section	.note.nv.cuinfo,"",@"SHT_NOTE"
	.sectionflags	@"SHF_NOTE_NV_CUINFO"
        /*0018*/ 	.short	0x0002
        /*001a*/ 	.short	0x0064
        /*001c*/ 	.short	0x0082
	.zero		2


//--------------------- .nv.info                  --------------------------
	.section	.nv.info,"",@"SHT_CUDA_INFO"
	.align	4


	//----- nvinfo : EIATTR_REGCOUNT
	.align		4
        /*0000*/ 	.byte	0x04, 0x2f
        /*0002*/ 	.short	(.L_1 - .L_0)
	.align		4
.L_0:
        /*0004*/ 	.word	index@(_Z16histogram_kernelPjS_jj)
        /*0008*/ 	.word	0x0000000a


	//----- nvinfo : EIATTR_FRAME_SIZE
	.align		4
.L_1:
        /*000c*/ 	.byte	0x04, 0x11
        /*000e*/ 	.short	(.L_3 - .L_2)
	.align		4
.L_2:
        /*0010*/ 	.word	index@(_Z16histogram_kernelPjS_jj)
        /*0014*/ 	.word	0x00000000


	//----- nvinfo : EIATTR_REGCOUNT
	.align		4
.L_3:
        /*0018*/ 	.byte	0x04, 0x2f
        /*001a*/ 	.short	(.L_5 - .L_4)
	.align		4
.L_4:
        /*001c*/ 	.word	index@(_Z14convert_kernelPjj)
        /*0020*/ 	.word	0x00000008


	//----- nvinfo : EIATTR_FRAME_SIZE
	.align		4
.L_5:
        /*0024*/ 	.byte	0x04, 0x11
        /*0026*/ 	.short	(.L_7 - .L_6)
	.align		4
.L_6:
        /*0028*/ 	.word	index@(_Z14convert_kernelPjj)
        /*002c*/ 	.word	0x00000000


	//----- nvinfo : EIATTR_MIN_STACK_SIZE
	.align		4
.L_7:
        /*0030*/ 	.byte	0x04, 0x12
        /*0032*/ 	.short	(.L_9 - .L_8)
	.align		4
.L_8:
        /*0034*/ 	.word	index@(_Z14convert_kernelPjj)
        /*0038*/ 	.word	0x00000000


	//----- nvinfo : EIATTR_MIN_STACK_SIZE
	.align		4
.L_9:
        /*003c*/ 	.byte	0x04, 0x12
        /*003e*/ 	.short	(.L_11 - .L_10)
	.align		4
.L_10:
        /*0040*/ 	.word	index@(_Z16histogram_kernelPjS_jj)
        /*0044*/ 	.word	0x00000000
.L_11:


//--------------------- .nv.compat                --------------------------
	.section	.nv.compat,"",@"SHT_CUDA_COMPAT_INFO"
	.align	4
        /*0000*/ 	.byte	0x02, 0x09, 0x00, 0x00, 0x02, 0x02, 0x01, 0x00, 0x02, 0x05, 0x05, 0x00, 0x03, 0x07, 0x01, 0x01
        /*0010*/ 	.byte	0x02, 0x03, 0x00, 0x00, 0x02, 0x06, 0x01, 0x00, 0x04, 0x0b, 0x08, 0x00, 0x09, 0x00, 0x00, 0x00
        /*0020*/ 	.byte	0x00, 0x00, 0x00, 0x00


//--------------------- .nv.info._Z14convert_kernelPjj --------------------------
	.section	.nv.info._Z14convert_kernelPjj,"",@"SHT_CUDA_INFO"
	.sectionflags	@""
	.align	4


	//----- nvinfo : EIATTR_CUDA_API_VERSION
	.align		4
        /*0000*/ 	.byte	0x04, 0x37
        /*0002*/ 	.short	(.L_13 - .L_12)
.L_12:
        /*0004*/ 	.word	0x00000082


	//----- nvinfo : EIATTR_KPARAM_INFO
	.align		4
.L_13:
        /*0008*/ 	.byte	0x04, 0x17
        /*000a*/ 	.short	(.L_15 - .L_14)
.L_14:
        /*000c*/ 	.word	0x00000000
        /*0010*/ 	.short	0x0001
        /*0012*/ 	.short	0x0008
        /*0014*/ 	.byte	0x00, 0xf0, 0x11, 0x00


	//----- nvinfo : EIATTR_KPARAM_INFO
	.align		4
.L_15:
        /*0018*/ 	.byte	0x04, 0x17
        /*001a*/ 	.short	(.L_17 - .L_16)
.L_16:
        /*001c*/ 	.word	0x00000000
        /*0020*/ 	.short	0x0000
        /*0022*/ 	.short	0x0000
        /*0024*/ 	.byte	0x00, 0xf5, 0x21, 0x00


	//----- nvinfo : EIATTR_SPARSE_MMA_MASK
	.align		4
.L_17:
        /*0028*/ 	.byte	0x03, 0x50
        /*002a*/ 	.short	0x0000


	//----- nvinfo : EIATTR_MAXREG_COUNT
	.align		4
        /*002c*/ 	.byte	0x03, 0x1b
        /*002e*/ 	.short	0x00ff


	//----- nvinfo : EIATTR_NUM_BARRIERS
	.align		4
        /*0030*/ 	.byte	0x02, 0x4c
        /*0032*/ 	.byte	0x01
	.zero		1


	//----- nvinfo : EIATTR_MERCURY_ISA_VERSION
	.align		4
        /*0034*/ 	.byte	0x03, 0x5f
        /*0036*/ 	.short	0x0101


	//----- nvinfo : EIATTR_VRC_CTA_INIT_COUNT
	.align		4
        /*0038*/ 	.byte	0x02, 0x4a
	.zero		1
	.zero		1


	//----- nvinfo : EIATTR_EXIT_INSTR_OFFSETS
	.align		4
        /*003c*/ 	.byte	0x04, 0x1c
        /*003e*/ 	.short	(.L_19 - .L_18)


	//   ....[0]....
.L_18:
        /*0040*/ 	.word	0x00000120


	//----- nvinfo : EIATTR_CRS_STACK_SIZE
	.align		4
.L_19:
        /*0044*/ 	.byte	0x04, 0x1e
        /*0046*/ 	.short	(.L_21 - .L_20)
.L_20:
        /*0048*/ 	.word	0x00000000


	//----- nvinfo : EIATTR_CBANK_PARAM_SIZE
	.align		4
.L_21:
        /*004c*/ 	.byte	0x03, 0x19
        /*004e*/ 	.short	0x000c


	//----- nvinfo : EIATTR_PARAM_CBANK
	.align		4
        /*0050*/ 	.byte	0x04, 0x0a
        /*0052*/ 	.short	(.L_23 - .L_22)
	.align		4
.L_22:
        /*0054*/ 	.word	index@(.nv.constant0._Z14convert_kernelPjj)
        /*0058*/ 	.short	0x0380
        /*005a*/ 	.short	0x000c


	//----- nvinfo : EIATTR_SW_WAR
	.align		4
.L_23:
        /*005c*/ 	.byte	0x04, 0x36
        /*005e*/ 	.short	(.L_25 - .L_24)
.L_24:
        /*0060*/ 	.word	0x00000008
.L_25:


//--------------------- .nv.info._Z16histogram_kernelPjS_jj --------------------------
	.section	.nv.info._Z16histogram_kernelPjS_jj,"",@"SHT_CUDA_INFO"
	.sectionflags	@""
	.align	4


	//----- nvinfo : EIATTR_CUDA_API_VERSION
	.align		4
        /*0000*/ 	.byte	0x04, 0x37
        /*0002*/ 	.short	(.L_27 - .L_26)
.L_26:
        /*0004*/ 	.word	0x00000082


	//----- nvinfo : EIATTR_KPARAM_INFO
	.align		4
.L_27:
        /*0008*/ 	.byte	0x04, 0x17
        /*000a*/ 	.short	(.L_29 - .L_28)
.L_28:
        /*000c*/ 	.word	0x00000000
        /*0010*/ 	.short	0x0003
        /*0012*/ 	.short	0x0014
        /*0014*/ 	.byte	0x00, 0xf0, 0x11, 0x00


	//----- nvinfo : EIATTR_KPARAM_INFO
	.align		4
.L_29:
        /*0018*/ 	.byte	0x04, 0x17
        /*001a*/ 	.short	(.L_31 - .L_30)
.L_30:
        /*001c*/ 	.word	0x00000000
        /*0020*/ 	.short	0x0002
        /*0022*/ 	.short	0x0010
        /*0024*/ 	.byte	0x00, 0xf0, 0x11, 0x00


	//----- nvinfo : EIATTR_KPARAM_INFO
	.align		4
.L_31:
        /*0028*/ 	.byte	0x04, 0x17
        /*002a*/ 	.short	(.L_33 - .L_32)
.L_32:
        /*002c*/ 	.word	0x00000000
        /*0030*/ 	.short	0x0001
        /*0032*/ 	.short	0x0008
        /*0034*/ 	.byte	0x00, 0xf5, 0x21, 0x00


	//----- nvinfo : EIATTR_KPARAM_INFO
	.align		4
.L_33:
        /*0038*/ 	.byte	0x04, 0x17
        /*003a*/ 	.short	(.L_35 - .L_34)
.L_34:
        /*003c*/ 	.word	0x00000000
        /*0040*/ 	.short	0x0000
        /*0042*/ 	.short	0x0000
        /*0044*/ 	.byte	0x00, 0xf5, 0x21, 0x00


	//----- nvinfo : EIATTR_SPARSE_MMA_MASK
	.align		4
.L_35:
        /*0048*/ 	.byte	0x03, 0x50
        /*004a*/ 	.short	0x0000


	//----- nvinfo : EIATTR_MAXREG_COUNT
	.align		4
        /*004c*/ 	.byte	0x03, 0x1b
        /*004e*/ 	.short	0x00ff


	//----- nvinfo : EIATTR_NUM_BARRIERS
	.align		4
        /*0050*/ 	.byte	0x02, 0x4c
        /*0052*/ 	.byte	0x01
	.zero		1


	//----- nvinfo : EIATTR_MERCURY_ISA_VERSION
	.align		4
        /*0054*/ 	.byte	0x03, 0x5f
        /*0056*/ 	.short	0x0101


	//----- nvinfo : EIATTR_VRC_CTA_INIT_COUNT
	.align		4
        /*0058*/ 	.byte	0x02, 0x4a
	.zero		1
	.zero		1


	//----- nvinfo : EIATTR_EXIT_INSTR_OFFSETS
	.align		4
        /*005c*/ 	.byte	0x04, 0x1c
        /*005e*/ 	.short	(.L_37 - .L_36)


	//   ....[0]....
.L_36:
        /*0060*/ 	.word	0x00000070


	//   ....[1]....
        /*0064*/ 	.word	0x00000110


	//----- nvinfo : EIATTR_CBANK_PARAM_SIZE
	.align		4
.L_37:
        /*0068*/ 	.byte	0x03, 0x19
        /*006a*/ 	.short	0x0018


	//----- nvinfo : EIATTR_PARAM_CBANK
	.align		4
        /*006c*/ 	.byte	0x04, 0x0a
        /*006e*/ 	.short	(.L_39 - .L_38)
	.align		4
.L_38:
        /*0070*/ 	.word	index@(.nv.constant0._Z16histogram_kernelPjS_jj)
        /*0074*/ 	.short	0x0380
        /*0076*/ 	.short	0x0018


	//----- nvinfo : EIATTR_SW_WAR
	.align		4
.L_39:
        /*0078*/ 	.byte	0x04, 0x36
        /*007a*/ 	.short	(.L_41 - .L_40)
.L_40:
        /*007c*/ 	.word	0x00000008
.L_41:


//--------------------- .nv.callgraph             --------------------------
	.section	.nv.callgraph,"",@"SHT_CUDA_CALLGRAPH"
	.align	4
	.sectionentsize	8
	.align		4
        /*0000*/ 	.word	0x00000000
	.align		4
        /*0004*/ 	.word	0xffffffff
	.align		4
        /*0008*/ 	.word	0x00000000
	.align		4
        /*000c*/ 	.word	0xfffffffe
	.align		4
        /*0010*/ 	.word	0x00000000
	.align		4
        /*0014*/ 	.word	0xfffffffd
	.align		4
        /*0018*/ 	.word	0x00000000
	.align		4
        /*001c*/ 	.word	0xfffffffc


//--------------------- .text._Z14convert_kernelPjj --------------------------
	.section	.text._Z14convert_kernelPjj,"ax",@progbits
	.align	128
        .global         _Z14convert_kernelPjj
        .type           _Z14convert_kernelPjj,@function
        .size           _Z14convert_kernelPjj,(.L_x_4 - _Z14convert_kernelPjj)
        .other          _Z14convert_kernelPjj,@"STO_CUDA_ENTRY STV_DEFAULT"
_Z14convert_kernelPjj:
.text._Z14convert_kernelPjj:
[----:B------:R-:W-:Y:S01]  /*0000*/  LDC R1, c[0x0][0x37c] ;  /* 0x0000df00ff017b82 */ /* 0x000fe20000000800 */
[----:B------:R-:W0:Y:S01]  /*0010*/  S2R R5, SR_TID.X ;  /* 0x0000000000057919 */ /* 0x000e220000002100 */
[----:B------:R-:W0:Y:S01]  /*0020*/  LDCU UR4, c[0x0][0x360] ;  /* 0x00006c00ff0477ac */ /* 0x000e220008000800 */
[----:B------:R-:W-:Y:S01]  /*0030*/  BSSY.RECONVERGENT B0, `(.L_x_0) ;  /* 0x000000d000007945 */ /* 0x000fe20003800200 */
[----:B------:R-:W0:Y:S01]  /*0040*/  S2R R0, SR_CTAID.X ;  /* 0x0000000000007919 */ /* 0x000e220000002500 */
[----:B------:R-:W1:Y:S01]  /*0050*/  LDCU UR5, c[0x0][0x388] ;  /* 0x00007100ff0577ac */ /* 0x000e620008000800 */
[----:B0-----:R-:W-:-:S05]  /*0060*/  IMAD R5, R0, UR4, R5 ;  /* 0x0000000400057c24 */ /* 0x001fca000f8e0205 */
[----:B-1----:R-:W-:-:S13]  /*0070*/  ISETP.GE.U32.AND P0, PT, R5, UR5, PT ;  /* 0x0000000505007c0c */ /* 0x002fda000bf06070 */
[----:B------:R-:W-:Y:S05]  /*0080*/  @P0 BRA `(.L_x_1) ;  /* 0x00000000001c0947 */ /* 0x000fea0003800000 */
[----:B------:R-:W0:Y:S01]  /*0090*/  LDC.64 R2, c[0x0][0x380] ;  /* 0x0000e000ff027b82 */ /* 0x000e220000000a00 */
[----:B------:R-:W1:Y:S01]  /*00a0*/  LDCU.64 UR4, c[0x0][0x358] ;  /* 0x00006b00ff0477ac */ /* 0x000e620008000a00 */
[----:B0-----:R-:W-:-:S05]  /*00b0*/  IMAD.WIDE R2, R5, 0x4, R2 ;  /* 0x0000000405027825 */ /* 0x001fca00078e0202 */
[----:B-1----:R-:W2:Y:S02]  /*00c0*/  LDG.E R0, desc[UR4][R2.64] ;  /* 0x0000000402007981 */ /* 0x002ea4000c1e1900 */
[----:B--2---:R-:W-:-:S13]  /*00d0*/  ISETP.GE.U32.AND P0, PT, R0, 0x80, PT ;  /* 0x000000800000780c */ /* 0x004fda0003f06070 */
[----:B------:R-:W-:-:S05]  /*00e0*/  @P0 MOV R5, 0x7f ;  /* 0x0000007f00050802 */ /* 0x000fca0000000f00 */
[----:B------:R0:W-:Y:S02]  /*00f0*/  @P0 STG.E desc[UR4][R2.64], R5 ;  /* 0x0000000502000986 */ /* 0x0001e4000c101904 */
.L_x_1:
[----:B------:R-:W-:Y:S05]  /*0100*/  BSYNC.RECONVERGENT B0 ;  /* 0x0000000000007941 */ /* 0x000fea0003800200 */
.L_x_0:
[----:B------:R-:W-:Y:S06]  /*0110*/  BAR.SYNC.DEFER_BLOCKING 0x0 ;  /* 0x0000000000007b1d */ /* 0x000fec0000010000 */
[----:B------:R-:W-:Y:S05]  /*0120*/  EXIT ;  /* 0x000000000000794d */ /* 0x000fea0003800000 */
.L_x_2:
[----:B------:R-:W-:-:S00]  /*0130*/  BRA `(.L_x_2) ;  /* 0xfffffffc00fc7947 */ /* 0x000fc0000383ffff */
[----:B------:R-:W-:-:S00]  /*0140*/  NOP ;  /* 0x0000000000007918 */ /* 0x000fc00000000000 */
        /* <DEDUP_REMOVED lines=11> */
.L_x_4:


//--------------------- .text._Z16histogram_kernelPjS_jj --------------------------
	.section	.text._Z16histogram_kernelPjS_jj,"ax",@progbits
	.align	128
        .global         _Z16histogram_kernelPjS_jj
        .type           _Z16histogram_kernelPjS_jj,@function
        .size           _Z16histogram_kernelPjS_jj,(.L_x_5 - _Z16histogram_kernelPjS_jj)
        .other          _Z16histogram_kernelPjS_jj,@"STO_CUDA_ENTRY STV_DEFAULT"
_Z16histogram_kernelPjS_jj:
.text._Z16histogram_kernelPjS_jj:
[----:B------:R-:W-:Y:S01]  /*0000*/  LDC R1, c[0x0][0x37c] ;  /* 0x0000df00ff017b82 */ /* 0x000fe20000000800 */
[----:B------:R-:W0:Y:S01]  /*0010*/  S2R R5, SR_TID.X ;  /* 0x0000000000057919 */ /* 0x000e220000002100 */
[----:B------:R-:W0:Y:S01]  /*0020*/  LDCU UR4, c[0x0][0x360] ;  /* 0x00006c00ff0477ac */ /* 0x000e220008000800 */
[----:B------:R-:W0:Y:S01]  /*0030*/  S2R R0, SR_CTAID.X ;  /* 0x0000000000007919 */ /* 0x000e220000002500 */
[----:B------:R-:W1:Y:S01]  /*0040*/  LDCU UR5, c[0x0][0x390] ;  /* 0x00007200ff0577ac */ /* 0x000e620008000800 */
[----:B0-----:R-:W-:-:S05]  /*0050*/  IMAD R5, R0, UR4, R5 ;  /* 0x0000000400057c24 */ /* 0x001fca000f8e0205 */
[----:B-1----:R-:W-:-:S13]  /*0060*/  ISETP.GE.U32.AND P0, PT, R5, UR5, PT ;  /* 0x0000000505007c0c */ /* 0x002fda000bf06070 */
[----:B------:R-:W-:Y:S05]  /*0070*/  @P0 EXIT ;  /* 0x000000000000094d */ /* 0x000fea0003800000 */
[----:B------:R-:W0:Y:S01]  /*0080*/  LDC.64 R2, c[0x0][0x380] ;  /* 0x0000e000ff027b82 */ /* 0x000e220000000a00 */
[----:B------:R-:W1:Y:S01]  /*0090*/  LDCU.64 UR4, c[0x0][0x358] ;  /* 0x00006b00ff0477ac */ /* 0x000e620008000a00 */
[----:B0-----:R-:W-:-:S06]  /*00a0*/  IMAD.WIDE R2, R5, 0x4, R2 ;  /* 0x0000000405027825 */ /* 0x001fcc00078e0202 */
[----:B------:R-:W0:Y:S01]  /*00b0*/  LDC.64 R4, c[0x0][0x388] ;  /* 0x0000e200ff047b82 */ /* 0x000e220000000a00 */
[----:B-1----:R-:W0:Y:S01]  /*00c0*/  LDG.E R3, desc[UR4][R2.64] ;  /* 0x0000000402037981 */ /* 0x002e22000c1e1900 */
[----:B------:R-:W-:Y:S02]  /*00d0*/  HFMA2 R7, -RZ, RZ, 0, 5.9604644775390625e-08 ;  /* 0x00000001ff077431 */ /* 0x000fe400000001ff */
[----:B0-----:R-:W-:-:S05]  /*00e0*/  IMAD.WIDE.U32 R4, R3, 0x4, R4 ;  /* 0x0000000403047825 */ /* 0x001fca00078e0004 */
[----:B------:R-:W-:Y:S01]  /*00f0*/  REDG.E.ADD.STRONG.GPU desc[UR4][R4.64], R7 ;  /* 0x000000070400798e */ /* 0x000fe2000c12e104 */
[----:B------:R-:W-:Y:S06]  /*0100*/  BAR.SYNC.DEFER_BLOCKING 0x0 ;  /* 0x0000000000007b1d */ /* 0x000fec0000010000 */
[----:B------:R-:W-:Y:S05]  /*0110*/  EXIT ;  /* 0x000000000000794d */ /* 0x000fea0003800000 */
.L_x_3:
        /* <DEDUP_REMOVED lines=14> */
.L_x_5:


//--------------------- .nv.shared.reserved.0     --------------------------
	.section	.nv.shared.reserved.0,"aw",@nobits
	.weak		__nv_reservedSMEM_offset_0_alias
	.size		__nv_reservedSMEM_offset_0_alias, 0, 64
	.other		__nv_reservedSMEM_offset_0_alias,@"STO_CUDA_RESERVED_SHARED STV_DEFAULT"
__nv_reservedSMEM_offset_0_alias:
	.zero		0
	.zero		64


//--------------------- .nv.constant0._Z14convert_kernelPjj --------------------------
	.section	.nv.constant0._Z14convert_kernelPjj,"a",@progbits
	.sectionflags	@""
	.align	4
.nv.constant0._Z14convert_kernelPjj:
	.zero		908


//--------------------- .nv.constant0._Z16histogram_kernelPjS_jj --------------------------
	.section	.nv.constant0._Z16histogram_kernelPjS_jj,"a",@progbits
	.sectionflags	@""
	.align	4
.nv.constant0._Z16histogram_kernelPjS_jj:
	.zero		920


//--------------------- SYMBOLS --------------------------

	.type		.nv.reservedSmem.offset0,@object
	.size		.nv.reservedSmem.offset0,0x4
